	.headerflags	@"EF_CUDA_TEXMODE_UNIFIED EF_CUDA_64BIT_ADDRESS EF_CUDA_ACCELERATORS EF_CUDA_SM90 EF_CUDA_VIRTUAL_SM(EF_CUDA_SM90)"
	.elftype	@"ET_EXEC"


//--------------------- .nv.info                  --------------------------
	.section	.nv.info,"",@"SHT_CUDA_INFO"
	.align	4


	//----- nvinfo : EIATTR_REGCOUNT
	.align		4
        /*0000*/ 	.byte	0x04, 0x2f
        /*0002*/ 	.short	(.L_3 - .L_2)
	.align		4
.L_2:
        /*0004*/ 	.word	index@(triton_poi_fused__native_batch_norm_legit_no_training_convolution_relu_0)
        /*0008*/ 	.word	0x00000016


	//----- nvinfo : EIATTR_MIN_STACK_SIZE
	.align		4
.L_3:
        /*000c*/ 	.byte	0x04, 0x12
        /*000e*/ 	.short	(.L_5 - .L_4)
	.align		4
.L_4:
        /*0010*/ 	.word	index@(triton_poi_fused__native_batch_norm_legit_no_training_convolution_relu_0)
        /*0014*/ 	.word	0x00000000


	//----- nvinfo : EIATTR_FRAME_SIZE
	.align		4
.L_5:
        /*0018*/ 	.byte	0x04, 0x11
        /*001a*/ 	.short	(.L_7 - .L_6)
	.align		4
.L_6:
        /*001c*/ 	.word	index@(triton_poi_fused__native_batch_norm_legit_no_training_convolution_relu_0)
        /*0020*/ 	.word	0x00000000


	//----- nvinfo : EIATTR_MIN_STACK_SIZE
	.align		4
.L_7:
        /*0024*/ 	.byte	0x04, 0x12
        /*0026*/ 	.short	(.L_9 - .L_8)
	.align		4
.L_8:
        /*0028*/ 	.word	index@(triton_poi_fused__native_batch_norm_legit_no_training_convolution_relu_0)
        /*002c*/ 	.word	0x00000000
.L_9:


//--------------------- .nv.info.triton_poi_fused__native_batch_norm_legit_no_training_convolution_relu_0 --------------------------
	.section	.nv.info.triton_poi_fused__native_batch_norm_legit_no_training_convolution_relu_0,"",@"SHT_CUDA_INFO"
	.sectionflags	@""
	.align	4


	//----- nvinfo : EIATTR_CUDA_API_VERSION
	.align		4
        /*0000*/ 	.byte	0x04, 0x37
        /*0002*/ 	.short	(.L_11 - .L_10)
.L_10:
        /*0004*/ 	.word	0x0000007c


	//----- nvinfo : EIATTR_KPARAM_INFO
	.align		4
.L_11:
        /*0008*/ 	.byte	0x04, 0x17
        /*000a*/ 	.short	(.L_13 - .L_12)
.L_12:
        /*000c*/ 	.word	0x00000000
        /*0010*/ 	.short	0x0007
        /*0012*/ 	.short	0x0038
        /*0014*/ 	.byte	0x00, 0xf0, 0x11, 0x00


	//----- nvinfo : EIATTR_KPARAM_INFO
	.align		4
.L_13:
        /*0018*/ 	.byte	0x04, 0x17
        /*001a*/ 	.short	(.L_15 - .L_14)
.L_14:
        /*001c*/ 	.word	0x00000000
        /*0020*/ 	.short	0x0006
        /*0022*/ 	.short	0x0030
        /*0024*/ 	.byte	0x00, 0xf4, 0x21, 0x00


	//----- nvinfo : EIATTR_KPARAM_INFO
	.align		4
.L_15:
        /*0028*/ 	.byte	0x04, 0x17
        /*002a*/ 	.short	(.L_17 - .L_16)
.L_16:
        /*002c*/ 	.word	0x00000000
        /*0030*/ 	.short	0x0005
        /*0032*/ 	.short	0x0028
        /*0034*/ 	.byte	0x00, 0xf4, 0x21, 0x00


	//----- nvinfo : EIATTR_KPARAM_INFO
	.align		4
.L_17:
        /*0038*/ 	.byte	0x04, 0x17
        /*003a*/ 	.short	(.L_19 - .L_18)
.L_18:
        /*003c*/ 	.word	0x00000000
        /*0040*/ 	.short	0x0004
        /*0042*/ 	.short	0x0020
        /*0044*/ 	.byte	0x00, 0xf4, 0x21, 0x00


	//----- nvinfo : EIATTR_KPARAM_INFO
	.align		4
.L_19:
        /*0048*/ 	.byte	0x04, 0x17
        /*004a*/ 	.short	(.L_21 - .L_20)
.L_20:
        /*004c*/ 	.word	0x00000000
        /*0050*/ 	.short	0x0003
        /*0052*/ 	.short	0x0018
        /*0054*/ 	.byte	0x00, 0xf4, 0x21, 0x00


	//----- nvinfo : EIATTR_KPARAM_INFO
	.align		4
.L_21:
        /*0058*/ 	.byte	0x04, 0x17
        /*005a*/ 	.short	(.L_23 - .L_22)
.L_22:
        /*005c*/ 	.word	0x00000000
        /*0060*/ 	.short	0x0002
        /*0062*/ 	.short	0x0010
        /*0064*/ 	.byte	0x00, 0xf4, 0x21, 0x00


	//----- nvinfo : EIATTR_KPARAM_INFO
	.align		4
.L_23:
        /*0068*/ 	.byte	0x04, 0x17
        /*006a*/ 	.short	(.L_25 - .L_24)
.L_24:
        /*006c*/ 	.word	0x00000000
        /*0070*/ 	.short	0x0001
        /*0072*/ 	.short	0x0008
        /*0074*/ 	.byte	0x00, 0xf4, 0x21, 0x00


	//----- nvinfo : EIATTR_KPARAM_INFO
	.align		4
.L_25:
        /*0078*/ 	.byte	0x04, 0x17
        /*007a*/ 	.short	(.L_27 - .L_26)
.L_26:
        /*007c*/ 	.word	0x00000000
        /*0080*/ 	.short	0x0000
        /*0082*/ 	.short	0x0000
        /*0084*/ 	.byte	0x00, 0xf4, 0x21, 0x00


	//----- nvinfo : EIATTR_SPARSE_MMA_MASK
	.align		4
.L_27:
        /*0088*/ 	.byte	0x03, 0x50
        /*008a*/ 	.short	0x0000


	//----- nvinfo : EIATTR_MAXREG_COUNT
	.align		4
        /*008c*/ 	.byte	0x03, 0x1b
        /*008e*/ 	.short	0x00ff


	//----- nvinfo : EIATTR_EXIT_INSTR_OFFSETS
	.align		4
        /*0090*/ 	.byte	0x04, 0x1c
        /*0092*/ 	.short	(.L_29 - .L_28)


	//   ....[0]....
.L_28:
        /*0094*/ 	.word	0x00000400


	//----- nvinfo : EIATTR_REQNTID
	.align		4
.L_29:
        /*0098*/ 	.byte	0x04, 0x10
        /*009a*/ 	.short	(.L_31 - .L_30)
.L_30:
        /*009c*/ 	.word	0x00000100
        /*00a0*/ 	.word	0x00000001
        /*00a4*/ 	.word	0x00000001


	//----- nvinfo : EIATTR_CBANK_PARAM_SIZE
	.align		4
.L_31:
        /*00a8*/ 	.byte	0x03, 0x19
        /*00aa*/ 	.short	0x003c


	//----- nvinfo : EIATTR_PARAM_CBANK
	.align		4
        /*00ac*/ 	.byte	0x04, 0x0a
        /*00ae*/ 	.short	(.L_33 - .L_32)
	.align		4
.L_32:
        /*00b0*/ 	.word	index@(.nv.constant0.triton_poi_fused__native_batch_norm_legit_no_training_convolution_relu_0)
        /*00b4*/ 	.short	0x0210
        /*00b6*/ 	.short	0x003c


	//----- nvinfo : EIATTR_SW_WAR
	.align		4
.L_33:
        /*00b8*/ 	.byte	0x04, 0x36
        /*00ba*/ 	.short	(.L_35 - .L_34)
.L_34:
        /*00bc*/ 	.word	0x00000008
.L_35:


//--------------------- .nv.callgraph             --------------------------
	.section	.nv.callgraph,"",@"SHT_CUDA_CALLGRAPH"
	.align	4
	.sectionentsize	8
	.align		4
        /*0000*/ 	.word	0x00000000
	.align		4
        /*0004*/ 	.word	0xffffffff
	.align		4
        /*0008*/ 	.word	0x00000000
	.align		4
        /*000c*/ 	.word	0xfffffffe
	.align		4
        /*0010*/ 	.word	0x00000000
	.align		4
        /*0014*/ 	.word	0xfffffffd
	.align		4
        /*0018*/ 	.word	0x00000000
	.align		4
        /*001c*/ 	.word	0xfffffffc


//--------------------- .nv.constant4             --------------------------
	.section	.nv.constant4,"a",@progbits
	.align	8
	.align		8
.nv.constant4:
        /*0000*/ 	.dword	_$_str
	.align		8
        /*0008*/ 	.dword	_$_str_$_2


//--------------------- .text.triton_poi_fused__native_batch_norm_legit_no_training_convolution_relu_0 --------------------------
	.section	.text.triton_poi_fused__native_batch_norm_legit_no_training_convolution_relu_0,"ax",@progbits
	.align	128
        .global         triton_poi_fused__native_batch_norm_legit_no_training_convolution_relu_0
        .type           triton_poi_fused__native_batch_norm_legit_no_training_convolution_relu_0,@function
        .size           triton_poi_fused__native_batch_norm_legit_no_training_convolution_relu_0,(.L_x_1 - triton_poi_fused__native_batch_norm_legit_no_training_convolution_relu_0)
        .other          triton_poi_fused__native_batch_norm_legit_no_training_convolution_relu_0,@"STO_CUDA_ENTRY STV_DEFAULT"
triton_poi_fused__native_batch_norm_legit_no_training_convolution_relu_0:
.text.triton_poi_fused__native_batch_norm_legit_no_training_convolution_relu_0:
[----:B------:R-:W-:Y:S01]  /*0000*/  LDC R1, c[0x0][0x28] ;  /* 0x00000a00ff017b82 */ /* 0x000fe20000000800 */
[----:B------:R-:W1:Y:S07]  /*0010*/  S2R R0, SR_TID.X ;  /* 0x0000000000007919 */ /* 0x000e6e0000002100 */
[----:B------:R-:W2:Y:S01]  /*0020*/  LDC.64 R14, c[0x0][0x228] ;  /* 0x00008a00ff0e7b82 */ /* 0x000ea20000000a00 */
[----:B------:R-:W-:Y:S01]  /*0030*/  ULDC.64 UR4, c[0x0][0x208] ;  /* 0x0000820000047ab9 */ /* 0x000fe20000000a00 */
[----:B------:R-:W3:Y:S06]  /*0040*/  S2R R5, SR_CTAID.X ;  /* 0x0000000000057919 */ /* 0x000eec0000002500 */
[----:B------:R-:W4:Y:S08]  /*0050*/  LDC.64 R10, c[0x0][0x218] ;  /* 0x00008600ff0a7b82 */ /* 0x000f300000000a00 */
[----:B------:R-:W5:Y:S08]  /*0060*/  LDC.64 R12, c[0x0][0x220] ;  /* 0x00008800ff0c7b82 */ /* 0x000f700000000a00 */
[----:B------:R-:W2:Y:S01]  /*0070*/  LDC.64 R16, c[0x0][0x230] ;  /* 0x00008c00ff107b82 */ /* 0x000ea20000000a00 */
[----:B-1----:R-:W-:-:S02]  /*0080*/  SHF.L.U32 R0, R0, 0x1, RZ ;  /* 0x0000000100007819 */ /* 0x002fc400000006ff */
[----:B---3--:R-:W-:Y:S02]  /*0090*/  SHF.R.S32.HI R3, RZ, 0x16, R5 ;  /* 0x00000016ff037819 */ /* 0x008fe40000011405 */
[----:B------:R-:W-:Y:S02]  /*00a0*/  LOP3.LUT R0, R0, 0x1fe, RZ, 0xc0, !PT ;  /* 0x000001fe00007812 */ /* 0x000fe400078ec0ff */
[----:B------:R-:W-:Y:S02]  /*00b0*/  SGXT R3, R3, 0x1 ;  /* 0x000000010303781a */ /* 0x000fe40000000200 */
[----:B------:R-:W-:Y:S02]  /*00c0*/  LEA R0, R5, R0, 0x9 ;  /* 0x0000000005007211 */ /* 0x000fe400078e48ff */
[----:B------:R-:W1:Y:S02]  /*00d0*/  LDC.64 R4, c[0x0][0x238] ;  /* 0x00008e00ff047b82 */ /* 0x000e640000000a00 */
[----:B------:R-:W-:-:S04]  /*00e0*/  LEA.HI R3, R3, R0, RZ, 0x13 ;  /* 0x0000000003037211 */ /* 0x000fc800078f98ff */
[----:B------:R-:W-:-:S04]  /*00f0*/  SHF.R.S32.HI R3, RZ, 0x13, R3 ;  /* 0x00000013ff037819 */ /* 0x000fc80000011403 */
[----:B------:R-:W-:-:S04]  /*0100*/  SHF.R.S32.HI R2, RZ, 0xf, R3 ;  /* 0x0000000fff027819 */ /* 0x000fc80000011403 */
[----:B------:R-:W-:-:S04]  /*0110*/  LOP3.LUT R2, R2, 0xffff, RZ, 0xc0, !PT ;  /* 0x0000ffff02027812 */ /* 0x000fc800078ec0ff */
[----:B------:R-:W-:-:S04]  /*0120*/  LEA.HI R2, R2, R3, RZ, 0x16 ;  /* 0x0000000302027211 */ /* 0x000fc800078fb0ff */
[----:B------:R-:W-:-:S04]  /*0130*/  LOP3.LUT R2, R2, 0xffc0, RZ, 0xc0, !PT ;  /* 0x0000ffc002027812 */ /* 0x000fc800078ec0ff */
[----:B------:R-:W-:-:S04]  /*0140*/  IADD3 R2, RZ, -R2, RZ ;  /* 0x80000002ff027210 */ /* 0x000fc80007ffe0ff */
[----:B------:R-:W-:-:S04]  /*0150*/  PRMT R2, R2, 0x7710, RZ ;  /* 0x0000771002027816 */ /* 0x000fc800000000ff */
[----:B------:R-:W-:-:S04]  /*0160*/  IADD3 R3, R3, R2, RZ ;  /* 0x0000000203037210 */ /* 0x000fc80007ffe0ff */
[----:B------:R-:W-:Y:S02]  /*0170*/  PRMT R19, R3, 0x9910, RZ ;  /* 0x0000991003137816 */ /* 0x000fe400000000ff */
[----:B------:R-:W3:Y:S03]  /*0180*/  LDC.64 R2, c[0x0][0x210] ;  /* 0x00008400ff027b82 */ /* 0x000ee60000000a00 */
[----:B--2---:R-:W-:-:S05]  /*0190*/  IMAD.WIDE R14, R19, 0x4, R14 ;  /* 0x00000004130e7825 */ /* 0x004fca00078e020e */
[----:B------:R2:W2:Y:S01]  /*01a0*/  LDG.E.EL R18, desc[UR4][R14.64] ;  /* 0x000000040e127981 */ /* 0x0004a2000c2e1900 */
[----:B----4-:R-:W-:-:S04]  /*01b0*/  IMAD.WIDE R10, R19, 0x4, R10 ;  /* 0x00000004130a7825 */ /* 0x010fc800078e020a */
[----:B-----5:R-:W-:Y:S01]  /*01c0*/  IMAD.WIDE R12, R19, 0x4, R12 ;  /* 0x00000004130c7825 */ /* 0x020fe200078e020c */
[----:B------:R4:W5:Y:S04]  /*01d0*/  LDG.E.EL R8, desc[UR4][R10.64] ;  /* 0x000000040a087981 */ /* 0x000968000c2e1900 */
[----:B------:R-:W5:Y:S01]  /*01e0*/  LDG.E.EL R9, desc[UR4][R12.64] ;  /* 0x000000040c097981 */ /* 0x000f62000c2e1900 */
[----:B---3--:R-:W-:-:S05]  /*01f0*/  IMAD.WIDE R2, R0, 0x4, R2 ;  /* 0x0000000400027825 */ /* 0x008fca00078e0202 */
[----:B------:R-:W5:Y:S01]  /*0200*/  LDG.E.64 R6, desc[UR4][R2.64] ;  /* 0x0000000402067981 */ /* 0x000f62000c1e1b00 */
[----:B0-2---:R-:W-:-:S04]  /*0210*/  IMAD.WIDE R14, R19, 0x4, R16 ;  /* 0x00000004130e7825 */ /* 0x005fc800078e0210 */
[----:B-1----:R-:W-:Y:S02]  /*0220*/  IMAD.WIDE R16, R19, 0x4, R4 ;  /* 0x0000000413107825 */ /* 0x002fe400078e0204 */
[----:B------:R-:W2:Y:S01]  /*0230*/  LDG.E.EL R14, desc[UR4][R14.64] ;  /* 0x000000040e0e7981 */ /* 0x000ea2000c2e1900 */
[----:B----4-:R-:W-:Y:S01]  /*0240*/  HFMA2.MMA R10, -RZ, RZ, 1.625, 0 ;  /* 0x3e800000ff0a7435 */ /* 0x010fe200000001ff */
[----:B------:R-:W0:Y:S02]  /*0250*/  LDC.64 R4, c[0x0][0x240] ;  /* 0x00009000ff047b82 */ /* 0x000e240000000a00 */
[----:B------:R-:W2:Y:S01]  /*0260*/  LDG.E.EL R17, desc[UR4][R16.64] ;  /* 0x0000000410117981 */ /* 0x000ea2000c2e1900 */
[----:B0-----:R-:W-:-:S04]  /*0270*/  IMAD.WIDE R4, R0, 0x4, R4 ;  /* 0x0000000400047825 */ /* 0x001fc800078e0204 */
[----:B------:R-:W-:-:S04]  /*0280*/  FADD R18, R18, 9.9999997473787516356e-06 ;  /* 0x3727c5ac12127421 */ /* 0x000fc80000000000 */
[----:B------:R-:W0:Y:S02]  /*0290*/  MUFU.SQRT R19, R18 ;  /* 0x0000001200137308 */ /* 0x000e240000002000 */
[C---:B0-----:R-:W-:Y:S02]  /*02a0*/  FSETP.GT.AND P0, PT, R19.reuse, 8.50705917302346158658e+37, PT ;  /* 0x7e8000001300780b */ /* 0x041fe40003f04000 */
[----:B------:R-:W-:-:S11]  /*02b0*/  FSETP.GEU.AND P1, PT, R19, 1.175494350822287508e-38, PT ;  /* 0x008000001300780b */ /* 0x000fd60003f2e000 */
[----:B------:R-:W-:-:S04]  /*02c0*/  @P0 FMUL R19, R19, 0.25 ;  /* 0x3e80000013130820 */ /* 0x000fc80000400000 */
[----:B------:R-:W-:-:S06]  /*02d0*/  @!P1 FMUL R19, R19, 16777216 ;  /* 0x4b80000013139820 */ /* 0x000fcc0000400000 */
[----:B------:R-:W0:Y:S01]  /*02e0*/  MUFU.RCP R19, R19 ;  /* 0x0000001300137308 */ /* 0x000e220000001000 */
[----:B------:R-:W-:Y:S01]  /*02f0*/  FSEL R10, R10, 1, P0 ;  /* 0x3f8000000a0a7808 */ /* 0x000fe20000000000 */
[--C-:B-----5:R-:W-:Y:S01]  /*0300*/  FADD R6, R6, R8.reuse ;  /* 0x0000000806067221 */ /* 0x120fe20000000000 */
[----:B------:R-:W-:-:S03]  /*0310*/  FADD R7, R7, R8 ;  /* 0x0000000807077221 */ /* 0x000fc60000000000 */
[----:B------:R-:W-:Y:S01]  /*0320*/  @!P1 FMUL R10, R10, 16777216 ;  /* 0x4b8000000a0a9820 */ /* 0x000fe20000400000 */
[C---:B------:R-:W-:Y:S01]  /*0330*/  FADD R8, -R9.reuse, R6 ;  /* 0x0000000609087221 */ /* 0x040fe20000000100 */
[----:B------:R-:W-:Y:S02]  /*0340*/  FADD R9, -R9, R7 ;  /* 0x0000000709097221 */ /* 0x000fe40000000100 */
[----:B0-----:R-:W-:-:S04]  /*0350*/  FMUL R10, R19, R10 ;  /* 0x0000000a130a7220 */ /* 0x001fc80000400000 */
[-C--:B------:R-:W-:Y:S01]  /*0360*/  FMUL R8, R8, R10.reuse ;  /* 0x0000000a08087220 */ /* 0x080fe20000400000 */
[----:B------:R-:W-:-:S03]  /*0370*/  FMUL R10, R9, R10 ;  /* 0x0000000a090a7220 */ /* 0x000fc60000400000 */
[C-C-:B--2---:R-:W-:Y:S01]  /*0380*/  FFMA R8, R14.reuse, R8, R17.reuse ;  /* 0x000000080e087223 */ /* 0x144fe20000000011 */
[----:B------:R-:W-:-:S04]  /*0390*/  FFMA R10, R14, R10, R17 ;  /* 0x0000000a0e0a7223 */ /* 0x000fc80000000011 */
[----:B------:R-:W-:Y:S02]  /*03a0*/  FSETP.GEU.AND P0, PT, R8, RZ, PT ;  /* 0x000000ff0800720b */ /* 0x000fe40003f0e000 */
[----:B------:R-:W-:Y:S02]  /*03b0*/  FSETP.GEU.AND P1, PT, R10, RZ, PT ;  /* 0x000000ff0a00720b */ /* 0x000fe40003f2e000 */
[----:B------:R-:W-:Y:S02]  /*03c0*/  FSEL R8, R8, RZ, P0 ;  /* 0x000000ff08087208 */ /* 0x000fe40000000000 */
[----:B------:R-:W-:Y:S01]  /*03d0*/  FSEL R9, R10, RZ, P1 ;  /* 0x000000ff0a097208 */ /* 0x000fe20000800000 */
[----:B------:R-:W-:Y:S04]  /*03e0*/  STG.E.64 desc[UR4][R2.64], R6 ;  /* 0x0000000602007986 */ /* 0x000fe8000c101b04 */
[----:B------:R-:W-:Y:S01]  /*03f0*/  STG.E.64 desc[UR4][R4.64], R8 ;  /* 0x0000000804007986 */ /* 0x000fe2000c101b04 */
[----:B------:R-:W-:Y:S05]  /*0400*/  EXIT ;  /* 0x000000000000794d */ /* 0x000fea0003800000 */
.L_x_0:
[----:B------:R-:W-:-:S00]  /*0410*/  BRA `(.L_x_0) ;  /* 0xfffffffc00fc7947 */ /* 0x000fc0000383ffff */
[----:B------:R-:W-:-:S00]  /*0420*/  NOP ;  /* 0x0000000000007918 */ /* 0x000fc00000000000 */
        /* <DEDUP_REMOVED lines=13> */
.L_x_1:


//--------------------- .nv.global.init           --------------------------
	.section	.nv.global.init,"aw",@progbits
.nv.global.init:
	.type		_$_str,@object
	.size		_$_str,(_$_str_$_2 - _$_str)
_$_str:
        /*0000*/ 	.byte	0x5f, 0x5f, 0x43, 0x55, 0x44, 0x41, 0x5f, 0x46, 0x54, 0x5a, 0x00
	.type		_$_str_$_2,@object
	.size		_$_str_$_2,(.L_1 - _$_str_$_2)
_$_str_$_2:
        /*000b*/ 	.byte	0x5f, 0x5f, 0x43, 0x55, 0x44, 0x41, 0x5f, 0x50, 0x52, 0x45, 0x43, 0x5f, 0x53, 0x51, 0x52, 0x54
        /*001b*/ 	.byte	0x00
.L_1:


//--------------------- .nv.constant0.triton_poi_fused__native_batch_norm_legit_no_training_convolution_relu_0 --------------------------
	.section	.nv.constant0.triton_poi_fused__native_batch_norm_legit_no_training_convolution_relu_0,"a",@progbits
	.sectionflags	@""
	.align	4
.nv.constant0.triton_poi_fused__native_batch_norm_legit_no_training_convolution_relu_0:
	.zero		588
